//
// Generated by NVIDIA NVVM Compiler
//
// Compiler Build ID: CL-36424714
// Cuda compilation tools, release 13.0, V13.0.88
// Based on NVVM 20.0.0
//

.version 9.0
.target sm_100
.address_size 64

	// .globl	_Z23compute_next_generationPiS_i

.visible .entry _Z23compute_next_generationPiS_i(
	.param .u64 .ptr .align 1 _Z23compute_next_generationPiS_i_param_0,
	.param .u64 .ptr .align 1 _Z23compute_next_generationPiS_i_param_1,
	.param .u32 _Z23compute_next_generationPiS_i_param_2
)
{
	.reg .pred 	%p<11>;
	.reg .b32 	%r<42>;
	.reg .b64 	%rd<38>;

	ld.param.u64 	%rd2, [_Z23compute_next_generationPiS_i_param_0];
	ld.param.u64 	%rd3, [_Z23compute_next_generationPiS_i_param_1];
	ld.param.u32 	%r6, [_Z23compute_next_generationPiS_i_param_2];
	cvta.to.global.u64 	%rd1, %rd3;
	mov.u32 	%r7, %ctaid.x;
	mov.u32 	%r8, %ntid.x;
	mov.u32 	%r9, %tid.x;
	mad.lo.s32 	%r1, %r7, %r8, %r9;
	mov.u32 	%r10, %ctaid.y;
	mov.u32 	%r11, %ntid.y;
	mov.u32 	%r12, %tid.y;
	mad.lo.s32 	%r13, %r10, %r11, %r12;
	add.s32 	%r2, %r6, 2;
	mul.lo.s32 	%r3, %r2, %r13;
	add.s32 	%r4, %r3, %r1;
	setp.lt.s32 	%p1, %r1, 1;
	setp.gt.s32 	%p2, %r1, %r6;
	or.pred  	%p3, %p1, %p2;
	setp.eq.s32 	%p4, %r13, 0;
	or.pred  	%p5, %p4, %p3;
	setp.gt.s32 	%p6, %r13, %r6;
	or.pred  	%p7, %p6, %p5;
	@%p7 bra 	$L__BB0_8;
	cvta.to.global.u64 	%rd4, %rd2;
	sub.s32 	%r14, %r3, %r2;
	add.s32 	%r15, %r14, %r1;
	add.s32 	%r16, %r15, -1;
	mul.wide.u32 	%rd5, %r16, 4;
	add.s64 	%rd6, %rd4, %rd5;
	ld.global.u32 	%r17, [%rd6];
	mul.wide.u32 	%rd7, %r15, 4;
	add.s64 	%rd8, %rd4, %rd7;
	ld.global.u32 	%r18, [%rd8];
	add.s32 	%r19, %r18, %r17;
	cvt.u64.u32 	%rd9, %r14;
	cvt.u64.u32 	%rd10, %r1;
	add.s64 	%rd11, %rd9, %rd10;
	shl.b64 	%rd12, %rd11, 2;
	add.s64 	%rd13, %rd4, %rd12;
	ld.global.u32 	%r20, [%rd13+4];
	add.s32 	%r21, %r19, %r20;
	add.s32 	%r22, %r4, -1;
	mul.wide.u32 	%rd14, %r22, 4;
	add.s64 	%rd15, %rd4, %rd14;
	ld.global.u32 	%r23, [%rd15];
	add.s32 	%r24, %r21, %r23;
	cvt.u64.u32 	%rd16, %r3;
	add.s64 	%rd17, %rd16, %rd10;
	shl.b64 	%rd18, %rd17, 2;
	add.s64 	%rd19, %rd4, %rd18;
	ld.global.u32 	%r25, [%rd19+4];
	add.s32 	%r26, %r24, %r25;
	shl.b32 	%r27, %r2, 1;
	add.s32 	%r28, %r14, %r27;
	add.s32 	%r29, %r22, %r2;
	mul.wide.u32 	%rd20, %r29, 4;
	add.s64 	%rd21, %rd4, %rd20;
	ld.global.u32 	%r30, [%rd21];
	add.s32 	%r31, %r26, %r30;
	add.s32 	%r32, %r4, %r2;
	mul.wide.u32 	%rd22, %r32, 4;
	add.s64 	%rd23, %rd4, %rd22;
	ld.global.u32 	%r33, [%rd23];
	add.s32 	%r34, %r31, %r33;
	cvt.u64.u32 	%rd24, %r28;
	add.s64 	%rd25, %rd24, %rd10;
	shl.b64 	%rd26, %rd25, 2;
	add.s64 	%rd27, %rd4, %rd26;
	ld.global.u32 	%r35, [%rd27+4];
	add.s32 	%r5, %r34, %r35;
	mul.wide.s32 	%rd28, %r4, 4;
	add.s64 	%rd29, %rd4, %rd28;
	ld.global.u32 	%r36, [%rd29];
	setp.ne.s32 	%p8, %r36, 1;
	@%p8 bra 	$L__BB0_5;
	add.s32 	%r39, %r5, -4;
	setp.gt.u32 	%p10, %r39, -3;
	@%p10 bra 	$L__BB0_4;
	add.s64 	%rd37, %rd1, %rd28;
	mov.b32 	%r41, 0;
	st.global.u32 	[%rd37], %r41;
	bra.uni 	$L__BB0_8;
$L__BB0_4:
	add.s64 	%rd35, %rd1, %rd28;
	mov.b32 	%r40, 1;
	st.global.u32 	[%rd35], %r40;
	bra.uni 	$L__BB0_8;
$L__BB0_5:
	setp.ne.s32 	%p9, %r5, 3;
	@%p9 bra 	$L__BB0_7;
	add.s64 	%rd33, %rd1, %rd28;
	mov.b32 	%r38, 1;
	st.global.u32 	[%rd33], %r38;
	bra.uni 	$L__BB0_8;
$L__BB0_7:
	add.s64 	%rd31, %rd1, %rd28;
	mov.b32 	%r37, 0;
	st.global.u32 	[%rd31], %r37;
$L__BB0_8:
	ret;

}
	// .globl	_Z13update_countsPiS_S_S_i
.visible .entry _Z13update_countsPiS_S_S_i(
	.param .u64 .ptr .align 1 _Z13update_countsPiS_S_S_i_param_0,
	.param .u64 .ptr .align 1 _Z13update_countsPiS_S_S_i_param_1,
	.param .u64 .ptr .align 1 _Z13update_countsPiS_S_S_i_param_2,
	.param .u64 .ptr .align 1 _Z13update_countsPiS_S_S_i_param_3,
	.param .u32 _Z13update_countsPiS_S_S_i_param_4
)
{
	.reg .pred 	%p<10>;
	.reg .b32 	%r<19>;
	.reg .b64 	%rd<16>;

	ld.param.u64 	%rd3, [_Z13update_countsPiS_S_S_i_param_0];
	ld.param.u64 	%rd4, [_Z13update_countsPiS_S_S_i_param_1];
	ld.param.u64 	%rd5, [_Z13update_countsPiS_S_S_i_param_2];
	ld.param.u64 	%rd6, [_Z13update_countsPiS_S_S_i_param_3];
	ld.param.u32 	%r2, [_Z13update_countsPiS_S_S_i_param_4];
	mov.u32 	%r3, %ctaid.x;
	mov.u32 	%r4, %ntid.x;
	mov.u32 	%r5, %tid.x;
	mad.lo.s32 	%r6, %r3, %r4, %r5;
	mov.u32 	%r7, %ctaid.y;
	mov.u32 	%r8, %ntid.y;
	mov.u32 	%r9, %tid.y;
	mad.lo.s32 	%r10, %r7, %r8, %r9;
	add.s32 	%r11, %r2, 2;
	mad.lo.s32 	%r1, %r11, %r10, %r6;
	setp.lt.s32 	%p1, %r6, 1;
	setp.gt.s32 	%p2, %r6, %r2;
	or.pred  	%p3, %p1, %p2;
	setp.eq.s32 	%p4, %r10, 0;
	or.pred  	%p5, %p4, %p3;
	setp.gt.s32 	%p6, %r10, %r2;
	or.pred  	%p7, %p6, %p5;
	@%p7 bra 	$L__BB1_5;
	cvta.to.global.u64 	%rd7, %rd3;
	cvta.to.global.u64 	%rd8, %rd4;
	mul.wide.s32 	%rd9, %r1, 4;
	add.s64 	%rd1, %rd8, %rd9;
	ld.global.u32 	%r12, [%rd1];
	setp.ne.s32 	%p8, %r12, 1;
	add.s64 	%rd2, %rd7, %rd9;
	@%p8 bra 	$L__BB1_4;
	cvta.to.global.u64 	%rd10, %rd5;
	add.s64 	%rd12, %rd10, %rd9;
	ld.global.u32 	%r13, [%rd12];
	add.s32 	%r14, %r13, 1;
	st.global.u32 	[%rd12], %r14;
	ld.global.u32 	%r15, [%rd2];
	setp.ne.s32 	%p9, %r15, 1;
	@%p9 bra 	$L__BB1_4;
	cvta.to.global.u64 	%rd13, %rd6;
	add.s64 	%rd15, %rd13, %rd9;
	ld.global.u32 	%r16, [%rd15];
	add.s32 	%r17, %r16, 1;
	st.global.u32 	[%rd15], %r17;
$L__BB1_4:
	ld.global.u32 	%r18, [%rd1];
	st.global.u32 	[%rd2], %r18;
$L__BB1_5:
	ret;

}


// ===== COMPILED SASS (sm_100) =====

	.target	sm_100

	.elftype	@"ET_EXEC"


//--------------------- .note.nv.tkinfo           --------------------------
	.section	.note.nv.tkinfo,"",@"SHT_NOTE"
	.sectionflags	@"SHF_NOTE_NV_TKINFO"
	.tkinfo
        /*0018*/ 	.word	0x00000002
        /*0030*/ 	.string	""
        /*0030*/ 	.string	"ptxas"
        /*0030*/ 	.string	"Cuda compilation tools, release 13.0, V13.0.88"
        /*0030*/ 	.string	"Build cuda_13.0.r13.0/compiler.36424714_0"
        /*0030*/ 	.string	"-arch sm_100 -m 64 "



//--------------------- .note.nv.cuinfo           --------------------------
	.section	.note.nv.cuinfo,"",@"SHT_NOTE"
	.sectionflags	@"SHF_NOTE_NV_CUINFO"
        /*0018*/ 	.short	0x0002
        /*001a*/ 	.short	0x0064
        /*001c*/ 	.short	0x0082
	.zero		2


//--------------------- .nv.info                  --------------------------
	.section	.nv.info,"",@"SHT_CUDA_INFO"
	.align	4


	//----- nvinfo : EIATTR_REGCOUNT
	.align		4
        /*0000*/ 	.byte	0x04, 0x2f
        /*0002*/ 	.short	(.L_1 - .L_0)
	.align		4
.L_0:
        /*0004*/ 	.word	index@(_Z23compute_next_generationPiS_i)
        /*0008*/ 	.word	0x00000018


	//----- nvinfo : EIATTR_FRAME_SIZE
	.align		4
.L_1:
        /*000c*/ 	.byte	0x04, 0x11
        /*000e*/ 	.short	(.L_3 - .L_2)
	.align		4
.L_2:
        /*0010*/ 	.word	index@(_Z23compute_next_generationPiS_i)
        /*0014*/ 	.word	0x00000000


	//----- nvinfo : EIATTR_REGCOUNT
	.align		4
.L_3:
        /*0018*/ 	.byte	0x04, 0x2f
        /*001a*/ 	.short	(.L_5 - .L_4)
	.align		4
.L_4:
        /*001c*/ 	.word	index@(_Z13update_countsPiS_S_S_i)
        /*0020*/ 	.word	0x00000010


	//----- nvinfo : EIATTR_FRAME_SIZE
	.align		4
.L_5:
        /*0024*/ 	.byte	0x04, 0x11
        /*0026*/ 	.short	(.L_7 - .L_6)
	.align		4
.L_6:
        /*0028*/ 	.word	index@(_Z13update_countsPiS_S_S_i)
        /*002c*/ 	.word	0x00000000


	//----- nvinfo : EIATTR_MIN_STACK_SIZE
	.align		4
.L_7:
        /*0030*/ 	.byte	0x04, 0x12
        /*0032*/ 	.short	(.L_9 - .L_8)
	.align		4
.L_8:
        /*0034*/ 	.word	index@(_Z13update_countsPiS_S_S_i)
        /*0038*/ 	.word	0x00000000


	//----- nvinfo : EIATTR_MIN_STACK_SIZE
	.align		4
.L_9:
        /*003c*/ 	.byte	0x04, 0x12
        /*003e*/ 	.short	(.L_11 - .L_10)
	.align		4
.L_10:
        /*0040*/ 	.word	index@(_Z23compute_next_generationPiS_i)
        /*0044*/ 	.word	0x00000000
.L_11:


//--------------------- .nv.compat                --------------------------
	.section	.nv.compat,"",@"SHT_CUDA_COMPAT_INFO"
	.align	4
        /*0000*/ 	.byte	0x02, 0x09, 0x00, 0x00, 0x02, 0x02, 0x01, 0x00, 0x02, 0x05, 0x05, 0x00, 0x03, 0x07, 0x01, 0x01
        /*0010*/ 	.byte	0x02, 0x03, 0x00, 0x00, 0x02, 0x06, 0x01, 0x00, 0x04, 0x0b, 0x08, 0x00, 0x09, 0x00, 0x00, 0x00
        /*0020*/ 	.byte	0x00, 0x00, 0x00, 0x00


//--------------------- .nv.info._Z13update_countsPiS_S_S_i --------------------------
	.section	.nv.info._Z13update_countsPiS_S_S_i,"",@"SHT_CUDA_INFO"
	.sectionflags	@""
	.align	4


	//----- nvinfo : EIATTR_CUDA_API_VERSION
	.align		4
        /*0000*/ 	.byte	0x04, 0x37
        /*0002*/ 	.short	(.L_13 - .L_12)
.L_12:
        /*0004*/ 	.word	0x00000082


	//----- nvinfo : EIATTR_KPARAM_INFO
	.align		4
.L_13:
        /*0008*/ 	.byte	0x04, 0x17
        /*000a*/ 	.short	(.L_15 - .L_14)
.L_14:
        /*000c*/ 	.word	0x00000000
        /*0010*/ 	.short	0x0004
        /*0012*/ 	.short	0x0020
        /*0014*/ 	.byte	0x00, 0xf0, 0x11, 0x00


	//----- nvinfo : EIATTR_KPARAM_INFO
	.align		4
.L_15:
        /*0018*/ 	.byte	0x04, 0x17
        /*001a*/ 	.short	(.L_17 - .L_16)
.L_16:
        /*001c*/ 	.word	0x00000000
        /*0020*/ 	.short	0x0003
        /*0022*/ 	.short	0x0018
        /*0024*/ 	.byte	0x00, 0xf5, 0x21, 0x00


	//----- nvinfo : EIATTR_KPARAM_INFO
	.align		4
.L_17:
        /*0028*/ 	.byte	0x04, 0x17
        /*002a*/ 	.short	(.L_19 - .L_18)
.L_18:
        /*002c*/ 	.word	0x00000000
        /*0030*/ 	.short	0x0002
        /*0032*/ 	.short	0x0010
        /*0034*/ 	.byte	0x00, 0xf5, 0x21, 0x00


	//----- nvinfo : EIATTR_KPARAM_INFO
	.align		4
.L_19:
        /*0038*/ 	.byte	0x04, 0x17
        /*003a*/ 	.short	(.L_21 - .L_20)
.L_20:
        /*003c*/ 	.word	0x00000000
        /*0040*/ 	.short	0x0001
        /*0042*/ 	.short	0x0008
        /*0044*/ 	.byte	0x00, 0xf5, 0x21, 0x00


	//----- nvinfo : EIATTR_KPARAM_INFO
	.align		4
.L_21:
        /*0048*/ 	.byte	0x04, 0x17
        /*004a*/ 	.short	(.L_23 - .L_22)
.L_22:
        /*004c*/ 	.word	0x00000000
        /*0050*/ 	.short	0x0000
        /*0052*/ 	.short	0x0000
        /*0054*/ 	.byte	0x00, 0xf5, 0x21, 0x00


	//----- nvinfo : EIATTR_SPARSE_MMA_MASK
	.align		4
.L_23:
        /*0058*/ 	.byte	0x03, 0x50
        /*005a*/ 	.short	0x0000


	//----- nvinfo : EIATTR_MAXREG_COUNT
	.align		4
        /*005c*/ 	.byte	0x03, 0x1b
        /*005e*/ 	.short	0x00ff


	//----- nvinfo : EIATTR_MERCURY_ISA_VERSION
	.align		4
        /*0060*/ 	.byte	0x03, 0x5f
        /*0062*/ 	.short	0x0101


	//----- nvinfo : EIATTR_VRC_CTA_INIT_COUNT
	.align		4
        /*0064*/ 	.byte	0x02, 0x4a
	.zero		1
	.zero		1


	//----- nvinfo : EIATTR_EXIT_INSTR_OFFSETS
	.align		4
        /*0068*/ 	.byte	0x04, 0x1c
        /*006a*/ 	.short	(.L_25 - .L_24)


	//   ....[0]....
.L_24:
        /*006c*/ 	.word	0x00000100


	//   ....[1]....
        /*0070*/ 	.word	0x00000290


	//----- nvinfo : EIATTR_CRS_STACK_SIZE
	.align		4
.L_25:
        /*0074*/ 	.byte	0x04, 0x1e
        /*0076*/ 	.short	(.L_27 - .L_26)
.L_26:
        /*0078*/ 	.word	0x00000000


	//----- nvinfo : EIATTR_CBANK_PARAM_SIZE
	.align		4
.L_27:
        /*007c*/ 	.byte	0x03, 0x19
        /*007e*/ 	.short	0x0024


	//----- nvinfo : EIATTR_PARAM_CBANK
	.align		4
        /*0080*/ 	.byte	0x04, 0x0a
        /*0082*/ 	.short	(.L_29 - .L_28)
	.align		4
.L_28:
        /*0084*/ 	.word	index@(.nv.constant0._Z13update_countsPiS_S_S_i)
        /*0088*/ 	.short	0x0380
        /*008a*/ 	.short	0x0024


	//----- nvinfo : EIATTR_SW_WAR
	.align		4
.L_29:
        /*008c*/ 	.byte	0x04, 0x36
        /*008e*/ 	.short	(.L_31 - .L_30)
.L_30:
        /*0090*/ 	.word	0x00000008
.L_31:


//--------------------- .nv.info._Z23compute_next_generationPiS_i --------------------------
	.section	.nv.info._Z23compute_next_generationPiS_i,"",@"SHT_CUDA_INFO"
	.sectionflags	@""
	.align	4


	//----- nvinfo : EIATTR_CUDA_API_VERSION
	.align		4
        /*0000*/ 	.byte	0x04, 0x37
        /*0002*/ 	.short	(.L_33 - .L_32)
.L_32:
        /*0004*/ 	.word	0x00000082


	//----- nvinfo : EIATTR_KPARAM_INFO
	.align		4
.L_33:
        /*0008*/ 	.byte	0x04, 0x17
        /*000a*/ 	.short	(.L_35 - .L_34)
.L_34:
        /*000c*/ 	.word	0x00000000
        /*0010*/ 	.short	0x0002
        /*0012*/ 	.short	0x0010
        /*0014*/ 	.byte	0x00, 0xf0, 0x11, 0x00


	//----- nvinfo : EIATTR_KPARAM_INFO
	.align		4
.L_35:
        /*0018*/ 	.byte	0x04, 0x17
        /*001a*/ 	.short	(.L_37 - .L_36)
.L_36:
        /*001c*/ 	.word	0x00000000
        /*0020*/ 	.short	0x0001
        /*0022*/ 	.short	0x0008
        /*0024*/ 	.byte	0x00, 0xf5, 0x21, 0x00


	//----- nvinfo : EIATTR_KPARAM_INFO
	.align		4
.L_37:
        /*0028*/ 	.byte	0x04, 0x17
        /*002a*/ 	.short	(.L_39 - .L_38)
.L_38:
        /*002c*/ 	.word	0x00000000
        /*0030*/ 	.short	0x0000
        /*0032*/ 	.short	0x0000
        /*0034*/ 	.byte	0x00, 0xf5, 0x21, 0x00


	//----- nvinfo : EIATTR_SPARSE_MMA_MASK
	.align		4
.L_39:
        /*0038*/ 	.byte	0x03, 0x50
        /*003a*/ 	.short	0x0000


	//----- nvinfo : EIATTR_MAXREG_COUNT
	.align		4
        /*003c*/ 	.byte	0x03, 0x1b
        /*003e*/ 	.short	0x00ff


	//----- nvinfo : EIATTR_MERCURY_ISA_VERSION
	.align		4
        /*0040*/ 	.byte	0x03, 0x5f
        /*0042*/ 	.short	0x0101


	//----- nvinfo : EIATTR_VRC_CTA_INIT_COUNT
	.align		4
        /*0044*/ 	.byte	0x02, 0x4a
	.zero		1
	.zero		1


	//----- nvinfo : EIATTR_EXIT_INSTR_OFFSETS
	.align		4
        /*0048*/ 	.byte	0x04, 0x1c
        /*004a*/ 	.short	(.L_41 - .L_40)


	//   ....[0]....
.L_40:
        /*004c*/ 	.word	0x000000e0


	//   ....[1]....
        /*0050*/ 	.word	0x00000420


	//   ....[2]....
        /*0054*/ 	.word	0x00000470


	//   ....[3]....
        /*0058*/ 	.word	0x000004d0


	//   ....[4]....
        /*005c*/ 	.word	0x00000510


	//----- nvinfo : EIATTR_CRS_STACK_SIZE
	.align		4
.L_41:
        /*0060*/ 	.byte	0x04, 0x1e
        /*0062*/ 	.short	(.L_43 - .L_42)
.L_42:
        /*0064*/ 	.word	0x00000000


	//----- nvinfo : EIATTR_CBANK_PARAM_SIZE
	.align		4
.L_43:
        /*0068*/ 	.byte	0x03, 0x19
        /*006a*/ 	.short	0x0014


	//----- nvinfo : EIATTR_PARAM_CBANK
	.align		4
        /*006c*/ 	.byte	0x04, 0x0a
        /*006e*/ 	.short	(.L_45 - .L_44)
	.align		4
.L_44:
        /*0070*/ 	.word	index@(.nv.constant0._Z23compute_next_generationPiS_i)
        /*0074*/ 	.short	0x0380
        /*0076*/ 	.short	0x0014


	//----- nvinfo : EIATTR_SW_WAR
	.align		4
.L_45:
        /*0078*/ 	.byte	0x04, 0x36
        /*007a*/ 	.short	(.L_47 - .L_46)
.L_46:
        /*007c*/ 	.word	0x00000008
.L_47:


//--------------------- .nv.callgraph             --------------------------
	.section	.nv.callgraph,"",@"SHT_CUDA_CALLGRAPH"
	.align	4
	.sectionentsize	8
	.align		4
        /*0000*/ 	.word	0x00000000
	.align		4
        /*0004*/ 	.word	0xffffffff
	.align		4
        /*0008*/ 	.word	0x00000000
	.align		4
        /*000c*/ 	.word	0xfffffffe
	.align		4
        /*0010*/ 	.word	0x00000000
	.align		4
        /*0014*/ 	.word	0xfffffffd
	.align		4
        /*0018*/ 	.word	0x00000000
	.align		4
        /*001c*/ 	.word	0xfffffffc


//--------------------- .text._Z13update_countsPiS_S_S_i --------------------------
	.section	.text._Z13update_countsPiS_S_S_i,"ax",@progbits
	.align	128
        .global         _Z13update_countsPiS_S_S_i
        .type           _Z13update_countsPiS_S_S_i,@function
        .size           _Z13update_countsPiS_S_S_i,(.L_x_5 - _Z13update_countsPiS_S_S_i)
        .other          _Z13update_countsPiS_S_S_i,@"STO_CUDA_ENTRY STV_DEFAULT"
_Z13update_countsPiS_S_S_i:
.text._Z13update_countsPiS_S_S_i:
[----:B------:R-:W-:Y:S01]  /*0000*/  LDC R1, c[0x0][0x37c] ;  /* 0x0000df00ff017b82 */ /* 0x000fe20000000800 */
[----:B------:R-:W0:Y:S07]  /*0010*/  S2R R3, SR_TID.X ;  /* 0x0000000000037919 */ /* 0x000e2e0000002100 */
[----:B------:R-:W0:Y:S01]  /*0020*/  S2UR UR5, SR_CTAID.X ;  /* 0x00000000000579c3 */ /* 0x000e220000002500 */
[----:B------:R-:W1:Y:S01]  /*0030*/  LDCU UR4, c[0x0][0x3a0] ;  /* 0x00007400ff0477ac */ /* 0x000e620008000800 */
[----:B------:R-:W2:Y:S06]  /*0040*/  S2R R5, SR_TID.Y ;  /* 0x0000000000057919 */ /* 0x000eac0000002200 */
[----:B------:R-:W0:Y:S08]  /*0050*/  LDC R0, c[0x0][0x360] ;  /* 0x0000d800ff007b82 */ /* 0x000e300000000800 */
[----:B------:R-:W2:Y:S08]  /*0060*/  S2UR UR6, SR_CTAID.Y ;  /* 0x00000000000679c3 */ /* 0x000eb00000002600 */
[----:B------:R-:W2:Y:S01]  /*0070*/  LDC R2, c[0x0][0x364] ;  /* 0x0000d900ff027b82 */ /* 0x000ea20000000800 */
[----:B0-----:R-:W-:-:S05]  /*0080*/  IMAD R0, R0, UR5, R3 ;  /* 0x0000000500007c24 */ /* 0x001fca000f8e0203 */
[----:B-1----:R-:W-:-:S04]  /*0090*/  ISETP.GT.AND P0, PT, R0, UR4, PT ;  /* 0x0000000400007c0c */ /* 0x002fc8000bf04270 */
[----:B------:R-:W-:Y:S01]  /*00a0*/  ISETP.LT.OR P0, PT, R0, 0x1, P0 ;  /* 0x000000010000780c */ /* 0x000fe20000701670 */
[----:B--2---:R-:W-:-:S05]  /*00b0*/  IMAD R3, R2, UR6, R5 ;  /* 0x0000000602037c24 */ /* 0x004fca000f8e0205 */
[----:B------:R-:W-:-:S04]  /*00c0*/  ISETP.EQ.OR P0, PT, R3, RZ, P0 ;  /* 0x000000ff0300720c */ /* 0x000fc80000702670 */
[----:B------:R-:W-:Y:S01]  /*00d0*/  ISETP.GT.OR P0, PT, R3, UR4, P0 ;  /* 0x0000000403007c0c */ /* 0x000fe20008704670 */
[----:B------:R-:W-:-:S06]  /*00e0*/  UIADD3 UR4, UPT, UPT, UR4, 0x2, URZ ;  /* 0x0000000204047890 */ /* 0x000fcc000fffe0ff */
[----:B------:R-:W-:-:S06]  /*00f0*/  IMAD R11, R3, UR4, R0 ;  /* 0x00000004030b7c24 */ /* 0x000fcc000f8e0200 */
[----:B------:R-:W-:Y:S05]  /*0100*/  @P0 EXIT ;  /* 0x000000000000094d */ /* 0x000fea0003800000 */
[----:B------:R-:W0:Y:S01]  /*0110*/  LDC.64 R2, c[0x0][0x388] ;  /* 0x0000e200ff027b82 */ /* 0x000e220000000a00 */
[----:B------:R-:W1:Y:S07]  /*0120*/  LDCU.64 UR4, c[0x0][0x358] ;  /* 0x00006b00ff0477ac */ /* 0x000e6e0008000a00 */
[----:B------:R-:W2:Y:S01]  /*0130*/  LDC.64 R4, c[0x0][0x380] ;  /* 0x0000e000ff047b82 */ /* 0x000ea20000000a00 */
[----:B0-----:R-:W-:-:S05]  /*0140*/  IMAD.WIDE R2, R11, 0x4, R2 ;  /* 0x000000040b027825 */ /* 0x001fca00078e0202 */
[----:B-1----:R-:W3:Y:S01]  /*0150*/  LDG.E R0, desc[UR4][R2.64] ;  /* 0x0000000402007981 */ /* 0x002ee2000c1e1900 */
[----:B------:R-:W-:Y:S01]  /*0160*/  BSSY.RECONVERGENT B0, `(.L_x_0) ;  /* 0x0000010000007945 */ /* 0x000fe20003800200 */
[----:B--2---:R-:W-:Y:S01]  /*0170*/  IMAD.WIDE R4, R11, 0x4, R4 ;  /* 0x000000040b047825 */ /* 0x004fe200078e0204 */
[----:B---3--:R-:W-:-:S13]  /*0180*/  ISETP.NE.AND P0, PT, R0, 0x1, PT ;  /* 0x000000010000780c */ /* 0x008fda0003f05270 */
[----:B------:R-:W-:Y:S05]  /*0190*/  @P0 BRA `(.L_x_1) ;  /* 0x0000000000300947 */ /* 0x000fea0003800000 */
[----:B------:R-:W0:Y:S02]  /*01a0*/  LDC.64 R6, c[0x0][0x390] ;  /* 0x0000e400ff067b82 */ /* 0x000e240000000a00 */
[----:B0-----:R-:W-:-:S05]  /*01b0*/  IMAD.WIDE R6, R11, 0x4, R6 ;  /* 0x000000040b067825 */ /* 0x001fca00078e0206 */
[----:B------:R-:W2:Y:S02]  /*01c0*/  LDG.E R0, desc[UR4][R6.64] ;  /* 0x0000000406007981 */ /* 0x000ea4000c1e1900 */
[----:B--2---:R-:W-:-:S05]  /*01d0*/  IADD3 R13, PT, PT, R0, 0x1, RZ ;  /* 0x00000001000d7810 */ /* 0x004fca0007ffe0ff */
[----:B------:R0:W-:Y:S04]  /*01e0*/  STG.E desc[UR4][R6.64], R13 ;  /* 0x0000000d06007986 */ /* 0x0001e8000c101904 */
[----:B------:R-:W2:Y:S02]  /*01f0*/  LDG.E R0, desc[UR4][R4.64] ;  /* 0x0000000404007981 */ /* 0x000ea4000c1e1900 */
[----:B--2---:R-:W-:-:S13]  /*0200*/  ISETP.NE.AND P0, PT, R0, 0x1, PT ;  /* 0x000000010000780c */ /* 0x004fda0003f05270 */
[----:B------:R-:W1:Y:S02]  /*0210*/  @!P0 LDC.64 R8, c[0x0][0x398] ;  /* 0x0000e600ff088b82 */ /* 0x000e640000000a00 */
[----:B-1----:R-:W-:-:S05]  /*0220*/  @!P0 IMAD.WIDE R8, R11, 0x4, R8 ;  /* 0x000000040b088825 */ /* 0x002fca00078e0208 */
[----:B------:R-:W2:Y:S02]  /*0230*/  @!P0 LDG.E R0, desc[UR4][R8.64] ;  /* 0x0000000408008981 */ /* 0x000ea4000c1e1900 */
[----:B--2---:R-:W-:-:S05]  /*0240*/  @!P0 IADD3 R11, PT, PT, R0, 0x1, RZ ;  /* 0x00000001000b8810 */ /* 0x004fca0007ffe0ff */
[----:B------:R0:W-:Y:S02]  /*0250*/  @!P0 STG.E desc[UR4][R8.64], R11 ;  /* 0x0000000b08008986 */ /* 0x0001e4000c101904 */
.L_x_1:
[----:B------:R-:W-:Y:S05]  /*0260*/  BSYNC.RECONVERGENT B0 ;  /* 0x0000000000007941 */ /* 0x000fea0003800200 */
.L_x_0:
[----:B------:R-:W2:Y:S04]  /*0270*/  LDG.E R3, desc[UR4][R2.64] ;  /* 0x0000000402037981 */ /* 0x000ea8000c1e1900 */
[----:B--2---:R-:W-:Y:S01]  /*0280*/  STG.E desc[UR4][R4.64], R3 ;  /* 0x0000000304007986 */ /* 0x004fe2000c101904 */
[----:B------:R-:W-:Y:S05]  /*0290*/  EXIT ;  /* 0x000000000000794d */ /* 0x000fea0003800000 */
.L_x_2:
[----:B------:R-:W-:-:S00]  /*02a0*/  BRA `(.L_x_2) ;  /* 0xfffffffc00fc7947 */ /* 0x000fc0000383ffff */
[----:B------:R-:W-:-:S00]  /*02b0*/  NOP ;  /* 0x0000000000007918 */ /* 0x000fc00000000000 */
        /* <DEDUP_REMOVED lines=12> */
.L_x_5:


//--------------------- .text._Z23compute_next_generationPiS_i --------------------------
	.section	.text._Z23compute_next_generationPiS_i,"ax",@progbits
	.align	128
        .global         _Z23compute_next_generationPiS_i
        .type           _Z23compute_next_generationPiS_i,@function
        .size           _Z23compute_next_generationPiS_i,(.L_x_6 - _Z23compute_next_generationPiS_i)
        .other          _Z23compute_next_generationPiS_i,@"STO_CUDA_ENTRY STV_DEFAULT"
_Z23compute_next_generationPiS_i:
.text._Z23compute_next_generationPiS_i:
[----:B------:R-:W-:Y:S01]  /*0000*/  LDC R1, c[0x0][0x37c] ;  /* 0x0000df00ff017b82 */ /* 0x000fe20000000800 */
[----:B------:R-:W0:Y:S07]  /*0010*/  S2R R3, SR_TID.X ;  /* 0x0000000000037919 */ /* 0x000e2e0000002100 */
[----:B------:R-:W0:Y:S01]  /*0020*/  S2UR UR4, SR_CTAID.X ;  /* 0x00000000000479c3 */ /* 0x000e220000002500 */
[----:B------:R-:W1:Y:S07]  /*0030*/  S2R R5, SR_TID.Y ;  /* 0x0000000000057919 */ /* 0x000e6e0000002200 */
[----:B------:R-:W0:Y:S08]  /*0040*/  LDC R4, c[0x0][0x360] ;  /* 0x0000d800ff047b82 */ /* 0x000e300000000800 */
[----:B------:R-:W2:Y:S08]  /*0050*/  LDC R9, c[0x0][0x390] ;  /* 0x0000e400ff097b82 */ /* 0x000eb00000000800 */
[----:B------:R-:W1:Y:S08]  /*0060*/  S2UR UR5, SR_CTAID.Y ;  /* 0x00000000000579c3 */ /* 0x000e700000002600 */
[----:B------:R-:W1:Y:S01]  /*0070*/  LDC R0, c[0x0][0x364] ;  /* 0x0000d900ff007b82 */ /* 0x000e620000000800 */
[----:B0-----:R-:W-:-:S05]  /*0080*/  IMAD R4, R4, UR4, R3 ;  /* 0x0000000404047c24 */ /* 0x001fca000f8e0203 */
[----:B--2---:R-:W-:-:S04]  /*0090*/  ISETP.GT.AND P0, PT, R4, R9, PT ;  /* 0x000000090400720c */ /* 0x004fc80003f04270 */
[----:B------:R-:W-:Y:S01]  /*00a0*/  ISETP.LT.OR P0, PT, R4, 0x1, P0 ;  /* 0x000000010400780c */ /* 0x000fe20000701670 */
[----:B-1----:R-:W-:-:S05]  /*00b0*/  IMAD R0, R0, UR5, R5 ;  /* 0x0000000500007c24 */ /* 0x002fca000f8e0205 */
[----:B------:R-:W-:-:S04]  /*00c0*/  ISETP.EQ.OR P0, PT, R0, RZ, P0 ;  /* 0x000000ff0000720c */ /* 0x000fc80000702670 */
[----:B------:R-:W-:-:S13]  /*00d0*/  ISETP.GT.OR P0, PT, R0, R9, P0 ;  /* 0x000000090000720c */ /* 0x000fda0000704670 */
[----:B------:R-:W-:Y:S05]  /*00e0*/  @P0 EXIT ;  /* 0x000000000000094d */ /* 0x000fea0003800000 */
[----:B------:R-:W0:Y:S01]  /*00f0*/  LDCU.64 UR6, c[0x0][0x380] ;  /* 0x00007000ff0677ac */ /* 0x000e220008000a00 */
[----:B------:R-:W-:Y:S01]  /*0100*/  VIADD R9, R9, 0x2 ;  /* 0x0000000209097836 */ /* 0x000fe20000000000 */
[----:B------:R-:W1:Y:S01]  /*0110*/  LDC.64 R2, c[0x0][0x380] ;  /* 0x0000e000ff027b82 */ /* 0x000e620000000a00 */
[----:B------:R-:W2:Y:S02]  /*0120*/  LDCU.64 UR4, c[0x0][0x358] ;  /* 0x00006b00ff0477ac */ /* 0x000ea40008000a00 */
[----:B------:R-:W-:-:S04]  /*0130*/  IMAD R5, R0, R9, RZ ;  /* 0x0000000900057224 */ /* 0x000fc800078e02ff */
[----:B------:R-:W-:Y:S01]  /*0140*/  IMAD.IADD R7, R5, 0x1, -R9 ;  /* 0x0000000105077824 */ /* 0x000fe200078e0a09 */
[----:B------:R-:W-:-:S03]  /*0150*/  IADD3 R0, P0, PT, R4, R5, RZ ;  /* 0x0000000504007210 */ /* 0x000fc60007f1e0ff */
[C-C-:B------:R-:W-:Y:S01]  /*0160*/  IMAD.IADD R17, R4.reuse, 0x1, R7.reuse ;  /* 0x0000000104117824 */ /* 0x140fe200078e0207 */
[----:B------:R-:W-:Y:S01]  /*0170*/  IADD3.X R11, PT, PT, RZ, RZ, RZ, P0, !PT ;  /* 0x000000ffff0b7210 */ /* 0x000fe200007fe4ff */
[----:B------:R-:W-:Y:S01]  /*0180*/  IMAD R13, R9, 0x2, R7 ;  /* 0x00000002090d7824 */ /* 0x000fe200078e0207 */
[----:B------:R-:W-:Y:S02]  /*0190*/  IADD3 R8, P0, PT, R4, R7, RZ ;  /* 0x0000000704087210 */ /* 0x000fe40007f1e0ff */
[----:B0-----:R-:W-:-:S03]  /*01a0*/  LEA R10, P1, R0, UR6, 0x2 ;  /* 0x00000006000a7c11 */ /* 0x001fc6000f8210ff */
[----:B------:R-:W-:Y:S01]  /*01b0*/  IMAD.X R15, RZ, RZ, RZ, P0 ;  /* 0x000000ffff0f7224 */ /* 0x000fe200000e06ff */
[----:B------:R-:W-:Y:S02]  /*01c0*/  LEA R6, P0, R8, UR6, 0x2 ;  /* 0x0000000608067c11 */ /* 0x000fe4000f8010ff */
[----:B------:R-:W-:Y:S02]  /*01d0*/  LEA.HI.X R11, R0, UR7, R11, 0x2, P1 ;  /* 0x00000007000b7c11 */ /* 0x000fe400088f140b */
[----:B------:R-:W-:Y:S02]  /*01e0*/  IADD3 R0, PT, PT, R4, R5, RZ ;  /* 0x0000000504007210 */ /* 0x000fe40007ffe0ff */
[----:B------:R-:W-:Y:S01]  /*01f0*/  LEA.HI.X R7, R8, UR7, R15, 0x2, P0 ;  /* 0x0000000708077c11 */ /* 0x000fe200080f140f */
[----:B--2---:R0:W2:Y:S01]  /*0200*/  LDG.E R5, desc[UR4][R10.64+0x4] ;  /* 0x000004040a057981 */ /* 0x0040a2000c1e1900 */
[C---:B------:R-:W-:Y:S01]  /*0210*/  IADD3 R15, PT, PT, R17.reuse, -0x1, RZ ;  /* 0xffffffff110f7810 */ /* 0x040fe20007ffe0ff */
[----:B------:R-:W-:Y:S01]  /*0220*/  VIADD R8, R0, 0xffffffff ;  /* 0xffffffff00087836 */ /* 0x000fe20000000000 */
[----:B------:R-:W-:Y:S01]  /*0230*/  IADD3 R4, P1, PT, R4, R13, RZ ;  /* 0x0000000d04047210 */ /* 0x000fe20007f3e0ff */
[--C-:B-1----:R-:W-:Y:S01]  /*0240*/  IMAD.WIDE.U32 R16, R17, 0x4, R2.reuse ;  /* 0x0000000411107825 */ /* 0x102fe200078e0002 */
[----:B------:R1:W3:Y:S03]  /*0250*/  LDG.E R6, desc[UR4][R6.64+0x4] ;  /* 0x0000040406067981 */ /* 0x0002e6000c1e1900 */
[----:B------:R-:W-:-:S02]  /*0260*/  IMAD.WIDE.U32 R14, R15, 0x4, R2 ;  /* 0x000000040f0e7825 */ /* 0x000fc400078e0002 */
[----:B------:R-:W3:Y:S02]  /*0270*/  LDG.E R16, desc[UR4][R16.64] ;  /* 0x0000000410107981 */ /* 0x000ee4000c1e1900 */
[----:B0-----:R-:W-:Y:S02]  /*0280*/  IMAD.WIDE R10, R0, 0x4, R2 ;  /* 0x00000004000a7825 */ /* 0x001fe400078e0202 */
[----:B------:R-:W3:Y:S02]  /*0290*/  LDG.E R15, desc[UR4][R14.64] ;  /* 0x000000040e0f7981 */ /* 0x000ee4000c1e1900 */
[C---:B------:R-:W-:Y:S02]  /*02a0*/  IMAD.IADD R13, R9.reuse, 0x1, R0 ;  /* 0x00000001090d7824 */ /* 0x040fe400078e0200 */
[----:B------:R-:W-:Y:S01]  /*02b0*/  IMAD.WIDE.U32 R18, R8, 0x4, R2 ;  /* 0x0000000408127825 */ /* 0x000fe200078e0002 */
[----:B------:R-:W4:Y:S03]  /*02c0*/  LDG.E R10, desc[UR4][R10.64] ;  /* 0x000000040a0a7981 */ /* 0x000f26000c1e1900 */
[----:B------:R-:W-:-:S02]  /*02d0*/  IMAD.IADD R21, R9, 0x1, R8 ;  /* 0x0000000109157824 */ /* 0x000fc400078e0208 */
[--C-:B------:R-:W-:Y:S01]  /*02e0*/  IMAD.WIDE.U32 R12, R13, 0x4, R2.reuse ;  /* 0x000000040d0c7825 */ /* 0x100fe200078e0002 */
[----:B------:R-:W2:Y:S01]  /*02f0*/  LDG.E R18, desc[UR4][R18.64] ;  /* 0x0000000412127981 */ /* 0x000ea2000c1e1900 */
[----:B-1----:R-:W-:Y:S02]  /*0300*/  IADD3.X R7, PT, PT, RZ, RZ, RZ, P1, !PT ;  /* 0x000000ffff077210 */ /* 0x002fe40000ffe4ff */
[----:B------:R-:W-:Y:S01]  /*0310*/  IMAD.WIDE.U32 R2, R21, 0x4, R2 ;  /* 0x0000000415027825 */ /* 0x000fe200078e0002 */
[C---:B------:R-:W-:Y:S01]  /*0320*/  LEA R8, P0, R4.reuse, UR6, 0x2 ;  /* 0x0000000604087c11 */ /* 0x040fe2000f8010ff */
[----:B------:R-:W5:Y:S03]  /*0330*/  LDG.E R12, desc[UR4][R12.64] ;  /* 0x000000040c0c7981 */ /* 0x000f66000c1e1900 */
[----:B------:R-:W-:Y:S01]  /*0340*/  LEA.HI.X R9, R4, UR7, R7, 0x2, P0 ;  /* 0x0000000704097c11 */ /* 0x000fe200080f1407 */
[----:B------:R-:W5:Y:S04]  /*0350*/  LDG.E R2, desc[UR4][R2.64] ;  /* 0x0000000402027981 */ /* 0x000f68000c1e1900 */
[----:B------:R-:W5:Y:S01]  /*0360*/  LDG.E R8, desc[UR4][R8.64+0x4] ;  /* 0x0000040408087981 */ /* 0x000f62000c1e1900 */
[----:B---3--:R-:W-:-:S02]  /*0370*/  IADD3 R6, PT, PT, R6, R16, R15 ;  /* 0x0000001006067210 */ /* 0x008fc40007ffe00f */
[----:B----4-:R-:W-:Y:S02]  /*0380*/  ISETP.NE.AND P0, PT, R10, 0x1, PT ;  /* 0x000000010a00780c */ /* 0x010fe40003f05270 */
[----:B--2---:R-:W-:-:S04]  /*0390*/  IADD3 R5, PT, PT, R5, R6, R18 ;  /* 0x0000000605057210 */ /* 0x004fc80007ffe012 */
[----:B-----5:R-:W-:-:S05]  /*03a0*/  IADD3 R5, PT, PT, R12, R5, R2 ;  /* 0x000000050c057210 */ /* 0x020fca0007ffe002 */
[----:B------:R-:W-:Y:S02]  /*03b0*/  IMAD.IADD R5, R5, 0x1, R8 ;  /* 0x0000000105057824 */ /* 0x000fe400078e0208 */
[----:B------:R-:W-:Y:S05]  /*03c0*/  @P0 BRA `(.L_x_3) ;  /* 0x00000000002c0947 */ /* 0x000fea0003800000 */
[----:B------:R-:W-:-:S04]  /*03d0*/  IADD3 R5, PT, PT, R5, -0x4, RZ ;  /* 0xfffffffc05057810 */ /* 0x000fc80007ffe0ff */
[----:B------:R-:W-:-:S13]  /*03e0*/  ISETP.GT.U32.AND P0, PT, R5, -0x3, PT ;  /* 0xfffffffd0500780c */ /* 0x000fda0003f04070 */
[----:B------:R-:W0:Y:S02]  /*03f0*/  @!P0 LDC.64 R2, c[0x0][0x388] ;  /* 0x0000e200ff028b82 */ /* 0x000e240000000a00 */
[----:B0-----:R-:W-:-:S05]  /*0400*/  @!P0 IMAD.WIDE R2, R0, 0x4, R2 ;  /* 0x0000000400028825 */ /* 0x001fca00078e0202 */
[----:B------:R0:W-:Y:S01]  /*0410*/  @!P0 STG.E desc[UR4][R2.64], RZ ;  /* 0x000000ff02008986 */ /* 0x0001e2000c101904 */
[----:B------:R-:W-:Y:S05]  /*0420*/  @!P0 EXIT ;  /* 0x000000000000894d */ /* 0x000fea0003800000 */
[----:B0-----:R-:W0:Y:S01]  /*0430*/  LDC.64 R2, c[0x0][0x388] ;  /* 0x0000e200ff027b82 */ /* 0x001e220000000a00 */
[----:B------:R-:W-:Y:S02]  /*0440*/  IMAD.MOV.U32 R5, RZ, RZ, 0x1 ;  /* 0x00000001ff057424 */ /* 0x000fe400078e00ff */
[----:B0-----:R-:W-:-:S05]  /*0450*/  IMAD.WIDE R2, R0, 0x4, R2 ;  /* 0x0000000400027825 */ /* 0x001fca00078e0202 */
[----:B------:R-:W-:Y:S01]  /*0460*/  STG.E desc[UR4][R2.64], R5 ;  /* 0x0000000502007986 */ /* 0x000fe2000c101904 */
[----:B------:R-:W-:Y:S05]  /*0470*/  EXIT ;  /* 0x000000000000794d */ /* 0x000fea0003800000 */
.L_x_3:
[----:B------:R-:W-:-:S13]  /*0480*/  ISETP.NE.AND P0, PT, R5, 0x3, PT ;  /* 0x000000030500780c */ /* 0x000fda0003f05270 */
[----:B------:R-:W0:Y:S01]  /*0490*/  @!P0 LDC.64 R2, c[0x0][0x388] ;  /* 0x0000e200ff028b82 */ /* 0x000e220000000a00 */
[----:B------:R-:W-:Y:S01]  /*04a0*/  @!P0 MOV R5, 0x1 ;  /* 0x0000000100058802 */ /* 0x000fe20000000f00 */
[----:B0-----:R-:W-:-:S05]  /*04b0*/  @!P0 IMAD.WIDE R2, R0, 0x4, R2 ;  /* 0x0000000400028825 */ /* 0x001fca00078e0202 */
[----:B------:R0:W-:Y:S01]  /*04c0*/  @!P0 STG.E desc[UR4][R2.64], R5 ;  /* 0x0000000502008986 */ /* 0x0001e2000c101904 */
[----:B------:R-:W-:Y:S05]  /*04d0*/  @!P0 EXIT ;  /* 0x000000000000894d */ /* 0x000fea0003800000 */
[----:B0-----:R-:W0:Y:S02]  /*04e0*/  LDC.64 R2, c[0x0][0x388] ;  /* 0x0000e200ff027b82 */ /* 0x001e240000000a00 */
[----:B0-----:R-:W-:-:S05]  /*04f0*/  IMAD.WIDE R2, R0, 0x4, R2 ;  /* 0x0000000400027825 */ /* 0x001fca00078e0202 */
[----:B------:R-:W-:Y:S01]  /*0500*/  STG.E desc[UR4][R2.64], RZ ;  /* 0x000000ff02007986 */ /* 0x000fe2000c101904 */
[----:B------:R-:W-:Y:S05]  /*0510*/  EXIT ;  /* 0x000000000000794d */ /* 0x000fea0003800000 */
.L_x_4:
        /* <DEDUP_REMOVED lines=14> */
.L_x_6:


//--------------------- .nv.shared.reserved.0     --------------------------
	.section	.nv.shared.reserved.0,"aw",@nobits
	.weak		__nv_reservedSMEM_offset_0_alias
	.size		__nv_reservedSMEM_offset_0_alias, 0, 64
	.other		__nv_reservedSMEM_offset_0_alias,@"STO_CUDA_RESERVED_SHARED STV_DEFAULT"
__nv_reservedSMEM_offset_0_alias:
	.zero		0
	.zero		64


//--------------------- .nv.constant0._Z13update_countsPiS_S_S_i --------------------------
	.section	.nv.constant0._Z13update_countsPiS_S_S_i,"a",@progbits
	.sectionflags	@""
	.align	4
.nv.constant0._Z13update_countsPiS_S_S_i:
	.zero		932


//--------------------- .nv.constant0._Z23compute_next_generationPiS_i --------------------------
	.section	.nv.constant0._Z23compute_next_generationPiS_i,"a",@progbits
	.sectionflags	@""
	.align	4
.nv.constant0._Z23compute_next_generationPiS_i:
	.zero		916


//--------------------- SYMBOLS --------------------------

	.type		.nv.reservedSmem.offset0,@object
	.size		.nv.reservedSmem.offset0,0x4
